//
// Generated by NVIDIA NVVM Compiler
//
// Compiler Build ID: CL-36424714
// Cuda compilation tools, release 13.0, V13.0.88
// Based on NVVM 20.0.0
//

.version 9.0
.target sm_100
.address_size 64

	// .globl	_Z4gameiPA2022_cS0_

.visible .entry _Z4gameiPA2022_cS0_(
	.param .u32 _Z4gameiPA2022_cS0__param_0,
	.param .u64 .ptr .align 1 _Z4gameiPA2022_cS0__param_1,
	.param .u64 .ptr .align 1 _Z4gameiPA2022_cS0__param_2
)
{
	.reg .pred 	%p<13>;
	.reg .b16 	%rs<3>;
	.reg .b32 	%r<31>;
	.reg .b64 	%rd<13>;

	ld.param.u32 	%r6, [_Z4gameiPA2022_cS0__param_0];
	ld.param.u64 	%rd1, [_Z4gameiPA2022_cS0__param_1];
	ld.param.u64 	%rd2, [_Z4gameiPA2022_cS0__param_2];
	mov.u32 	%r8, %ctaid.x;
	shl.b32 	%r1, %r8, 4;
	mov.u32 	%r2, %tid.x;
	add.s32 	%r9, %r2, %r1;
	add.s32 	%r3, %r9, 1;
	mov.u32 	%r10, %ctaid.y;
	shl.b32 	%r11, %r10, 4;
	mov.u32 	%r12, %tid.y;
	add.s32 	%r13, %r11, %r12;
	setp.gt.s32 	%p3, %r3, %r6;
	setp.ge.s32 	%p4, %r13, %r6;
	or.pred  	%p5, %p3, %p4;
	@%p5 bra 	$L__BB0_5;
	cvta.to.global.u64 	%rd3, %rd1;
	mul.wide.s32 	%rd4, %r9, 2022;
	add.s64 	%rd5, %rd3, %rd4;
	cvt.u64.u32 	%rd6, %r13;
	add.s64 	%rd7, %rd5, %rd6;
	ld.global.s8 	%r15, [%rd7];
	ld.global.s8 	%r16, [%rd7+1];
	add.s32 	%r17, %r15, %r16;
	ld.global.s8 	%r18, [%rd7+2022];
	add.s32 	%r19, %r17, %r18;
	ld.global.s8 	%r20, [%rd7+2];
	add.s32 	%r21, %r19, %r20;
	ld.global.s8 	%r22, [%rd7+4044];
	add.s32 	%r23, %r21, %r22;
	ld.global.s8 	%r24, [%rd7+2024];
	add.s32 	%r25, %r23, %r24;
	ld.global.s8 	%r26, [%rd7+4045];
	add.s32 	%r27, %r25, %r26;
	ld.global.s8 	%r28, [%rd7+4046];
	add.s32 	%r29, %r27, %r28;
	ld.global.u8 	%rs1, [%rd7+2023];
	setp.eq.s16 	%p7, %rs1, 0;
	setp.eq.s32 	%p8, %r29, 3;
	and.pred  	%p9, %p7, %p8;
	mov.pred 	%p12, -1;
	@%p9 bra 	$L__BB0_4;
	setp.ne.s16 	%p11, %rs1, 1;
	mov.pred 	%p12, 0;
	@%p11 bra 	$L__BB0_4;
	and.b32  	%r30, %r29, -2;
	setp.eq.s32 	%p12, %r30, 2;
$L__BB0_4:
	selp.u16 	%rs2, 1, 0, %p12;
	cvta.to.global.u64 	%rd9, %rd2;
	mul.wide.s32 	%rd10, %r3, 2022;
	add.s64 	%rd11, %rd9, %rd10;
	add.s64 	%rd12, %rd11, %rd6;
	st.global.u8 	[%rd12+1], %rs2;
$L__BB0_5:
	ret;

}


// ===== COMPILED SASS (sm_100) =====

	.target	sm_100

	.elftype	@"ET_EXEC"


//--------------------- .note.nv.tkinfo           --------------------------
	.section	.note.nv.tkinfo,"",@"SHT_NOTE"
	.sectionflags	@"SHF_NOTE_NV_TKINFO"
	.tkinfo
        /*0018*/ 	.word	0x00000002
        /*0030*/ 	.string	""
        /*0030*/ 	.string	"ptxas"
        /*0030*/ 	.string	"Cuda compilation tools, release 13.0, V13.0.88"
        /*0030*/ 	.string	"Build cuda_13.0.r13.0/compiler.36424714_0"
        /*0030*/ 	.string	"-arch sm_100 -m 64 "



//--------------------- .note.nv.cuinfo           --------------------------
	.section	.note.nv.cuinfo,"",@"SHT_NOTE"
	.sectionflags	@"SHF_NOTE_NV_CUINFO"
        /*0018*/ 	.short	0x0002
        /*001a*/ 	.short	0x0064
        /*001c*/ 	.short	0x0082
	.zero		2


//--------------------- .nv.info                  --------------------------
	.section	.nv.info,"",@"SHT_CUDA_INFO"
	.align	4


	//----- nvinfo : EIATTR_REGCOUNT
	.align		4
        /*0000*/ 	.byte	0x04, 0x2f
        /*0002*/ 	.short	(.L_1 - .L_0)
	.align		4
.L_0:
        /*0004*/ 	.word	index@(_Z4gameiPA2022_cS0_)
        /*0008*/ 	.word	0x00000014


	//----- nvinfo : EIATTR_FRAME_SIZE
	.align		4
.L_1:
        /*000c*/ 	.byte	0x04, 0x11
        /*000e*/ 	.short	(.L_3 - .L_2)
	.align		4
.L_2:
        /*0010*/ 	.word	index@(_Z4gameiPA2022_cS0_)
        /*0014*/ 	.word	0x00000000


	//----- nvinfo : EIATTR_MIN_STACK_SIZE
	.align		4
.L_3:
        /*0018*/ 	.byte	0x04, 0x12
        /*001a*/ 	.short	(.L_5 - .L_4)
	.align		4
.L_4:
        /*001c*/ 	.word	index@(_Z4gameiPA2022_cS0_)
        /*0020*/ 	.word	0x00000000
.L_5:


//--------------------- .nv.compat                --------------------------
	.section	.nv.compat,"",@"SHT_CUDA_COMPAT_INFO"
	.align	4
        /*0000*/ 	.byte	0x02, 0x09, 0x00, 0x00, 0x02, 0x02, 0x01, 0x00, 0x02, 0x05, 0x05, 0x00, 0x03, 0x07, 0x01, 0x01
        /*0010*/ 	.byte	0x02, 0x03, 0x00, 0x00, 0x02, 0x06, 0x01, 0x00, 0x04, 0x0b, 0x08, 0x00, 0x09, 0x00, 0x00, 0x00
        /*0020*/ 	.byte	0x00, 0x00, 0x00, 0x00


//--------------------- .nv.info._Z4gameiPA2022_cS0_ --------------------------
	.section	.nv.info._Z4gameiPA2022_cS0_,"",@"SHT_CUDA_INFO"
	.sectionflags	@""
	.align	4


	//----- nvinfo : EIATTR_CUDA_API_VERSION
	.align		4
        /*0000*/ 	.byte	0x04, 0x37
        /*0002*/ 	.short	(.L_7 - .L_6)
.L_6:
        /*0004*/ 	.word	0x00000082


	//----- nvinfo : EIATTR_KPARAM_INFO
	.align		4
.L_7:
        /*0008*/ 	.byte	0x04, 0x17
        /*000a*/ 	.short	(.L_9 - .L_8)
.L_8:
        /*000c*/ 	.word	0x00000000
        /*0010*/ 	.short	0x0002
        /*0012*/ 	.short	0x0010
        /*0014*/ 	.byte	0x00, 0xf5, 0x21, 0x00


	//----- nvinfo : EIATTR_KPARAM_INFO
	.align		4
.L_9:
        /*0018*/ 	.byte	0x04, 0x17
        /*001a*/ 	.short	(.L_11 - .L_10)
.L_10:
        /*001c*/ 	.word	0x00000000
        /*0020*/ 	.short	0x0001
        /*0022*/ 	.short	0x0008
        /*0024*/ 	.byte	0x00, 0xf5, 0x21, 0x00


	//----- nvinfo : EIATTR_KPARAM_INFO
	.align		4
.L_11:
        /*0028*/ 	.byte	0x04, 0x17
        /*002a*/ 	.short	(.L_13 - .L_12)
.L_12:
        /*002c*/ 	.word	0x00000000
        /*0030*/ 	.short	0x0000
        /*0032*/ 	.short	0x0000
        /*0034*/ 	.byte	0x00, 0xf0, 0x11, 0x00


	//----- nvinfo : EIATTR_SPARSE_MMA_MASK
	.align		4
.L_13:
        /*0038*/ 	.byte	0x03, 0x50
        /*003a*/ 	.short	0x0000


	//----- nvinfo : EIATTR_MAXREG_COUNT
	.align		4
        /*003c*/ 	.byte	0x03, 0x1b
        /*003e*/ 	.short	0x00ff


	//----- nvinfo : EIATTR_MERCURY_ISA_VERSION
	.align		4
        /*0040*/ 	.byte	0x03, 0x5f
        /*0042*/ 	.short	0x0101


	//----- nvinfo : EIATTR_VRC_CTA_INIT_COUNT
	.align		4
        /*0044*/ 	.byte	0x02, 0x4a
	.zero		1
	.zero		1


	//----- nvinfo : EIATTR_EXIT_INSTR_OFFSETS
	.align		4
        /*0048*/ 	.byte	0x04, 0x1c
        /*004a*/ 	.short	(.L_15 - .L_14)


	//   ....[0]....
.L_14:
        /*004c*/ 	.word	0x000000b0


	//   ....[1]....
        /*0050*/ 	.word	0x000002d0


	//----- nvinfo : EIATTR_CRS_STACK_SIZE
	.align		4
.L_15:
        /*0054*/ 	.byte	0x04, 0x1e
        /*0056*/ 	.short	(.L_17 - .L_16)
.L_16:
        /*0058*/ 	.word	0x00000000


	//----- nvinfo : EIATTR_CBANK_PARAM_SIZE
	.align		4
.L_17:
        /*005c*/ 	.byte	0x03, 0x19
        /*005e*/ 	.short	0x0018


	//----- nvinfo : EIATTR_PARAM_CBANK
	.align		4
        /*0060*/ 	.byte	0x04, 0x0a
        /*0062*/ 	.short	(.L_19 - .L_18)
	.align		4
.L_18:
        /*0064*/ 	.word	index@(.nv.constant0._Z4gameiPA2022_cS0_)
        /*0068*/ 	.short	0x0380
        /*006a*/ 	.short	0x0018


	//----- nvinfo : EIATTR_SW_WAR
	.align		4
.L_19:
        /*006c*/ 	.byte	0x04, 0x36
        /*006e*/ 	.short	(.L_21 - .L_20)
.L_20:
        /*0070*/ 	.word	0x00000008
.L_21:


//--------------------- .nv.callgraph             --------------------------
	.section	.nv.callgraph,"",@"SHT_CUDA_CALLGRAPH"
	.align	4
	.sectionentsize	8
	.align		4
        /*0000*/ 	.word	0x00000000
	.align		4
        /*0004*/ 	.word	0xffffffff
	.align		4
        /*0008*/ 	.word	0x00000000
	.align		4
        /*000c*/ 	.word	0xfffffffe
	.align		4
        /*0010*/ 	.word	0x00000000
	.align		4
        /*0014*/ 	.word	0xfffffffd
	.align		4
        /*0018*/ 	.word	0x00000000
	.align		4
        /*001c*/ 	.word	0xfffffffc


//--------------------- .text._Z4gameiPA2022_cS0_ --------------------------
	.section	.text._Z4gameiPA2022_cS0_,"ax",@progbits
	.align	128
        .global         _Z4gameiPA2022_cS0_
        .type           _Z4gameiPA2022_cS0_,@function
        .size           _Z4gameiPA2022_cS0_,(.L_x_3 - _Z4gameiPA2022_cS0_)
        .other          _Z4gameiPA2022_cS0_,@"STO_CUDA_ENTRY STV_DEFAULT"
_Z4gameiPA2022_cS0_:
.text._Z4gameiPA2022_cS0_:
[----:B------:R-:W-:Y:S01]  /*0000*/  LDC R1, c[0x0][0x37c] ;  /* 0x0000df00ff017b82 */ /* 0x000fe20000000800 */
[----:B------:R-:W0:Y:S01]  /*0010*/  S2R R5, SR_CTAID.X ;  /* 0x0000000000057919 */ /* 0x000e220000002500 */
[----:B------:R-:W1:Y:S01]  /*0020*/  LDCU UR4, c[0x0][0x380] ;  /* 0x00007000ff0477ac */ /* 0x000e620008000800 */
[----:B------:R-:W2:Y:S01]  /*0030*/  S2R R9, SR_CTAID.Y ;  /* 0x0000000000097919 */ /* 0x000ea20000002600 */
[----:B------:R-:W2:Y:S01]  /*0040*/  S2R R2, SR_TID.Y ;  /* 0x0000000000027919 */ /* 0x000ea20000002200 */
[----:B------:R-:W0:Y:S01]  /*0050*/  S2R R0, SR_TID.X ;  /* 0x0000000000007919 */ /* 0x000e220000002100 */
[----:B--2---:R-:W-:Y:S02]  /*0060*/  IMAD R9, R9, 0x10, R2 ;  /* 0x0000001009097824 */ /* 0x004fe400078e0202 */
[----:B0-----:R-:W-:-:S03]  /*0070*/  IMAD R5, R5, 0x10, R0 ;  /* 0x0000001005057824 */ /* 0x001fc600078e0200 */
[----:B-1----:R-:W-:Y:S01]  /*0080*/  ISETP.GE.AND P0, PT, R9, UR4, PT ;  /* 0x0000000409007c0c */ /* 0x002fe2000bf06270 */
[----:B------:R-:W-:-:S05]  /*0090*/  VIADD R7, R5, 0x1 ;  /* 0x0000000105077836 */ /* 0x000fca0000000000 */
[----:B------:R-:W-:-:S13]  /*00a0*/  ISETP.GT.OR P0, PT, R7, UR4, P0 ;  /* 0x0000000407007c0c */ /* 0x000fda0008704670 */
[----:B------:R-:W-:Y:S05]  /*00b0*/  @P0 EXIT ;  /* 0x000000000000094d */ /* 0x000fea0003800000 */
[----:B------:R-:W0:Y:S01]  /*00c0*/  LDC.64 R2, c[0x0][0x388] ;  /* 0x0000e200ff027b82 */ /* 0x000e220000000a00 */
[----:B------:R-:W1:Y:S01]  /*00d0*/  LDCU.64 UR4, c[0x0][0x358] ;  /* 0x00006b00ff0477ac */ /* 0x000e620008000a00 */
[----:B0-----:R-:W-:-:S03]  /*00e0*/  IMAD.WIDE R2, R5, 0x7e6, R2 ;  /* 0x000007e605027825 */ /* 0x001fc600078e0202 */
[----:B------:R-:W-:-:S05]  /*00f0*/  IADD3 R4, P0, PT, R9, R2, RZ ;  /* 0x0000000209047210 */ /* 0x000fca0007f1e0ff */
[----:B------:R-:W-:Y:S02]  /*0100*/  IMAD.X R5, RZ, RZ, R3, P0 ;  /* 0x000000ffff057224 */ /* 0x000fe400000e0603 */
[----:B------:R-:W0:Y:S03]  /*0110*/  LDC.64 R2, c[0x0][0x390] ;  /* 0x0000e400ff027b82 */ /* 0x000e260000000a00 */
[----:B-1----:R-:W2:Y:S04]  /*0120*/  LDG.E.S8 R0, desc[UR4][R4.64] ;  /* 0x0000000404007981 */ /* 0x002ea8000c1e1300 */
[----:B------:R-:W2:Y:S04]  /*0130*/  LDG.E.S8 R11, desc[UR4][R4.64+0x1] ;  /* 0x00000104040b7981 */ /* 0x000ea8000c1e1300 */
[----:B------:R-:W2:Y:S04]  /*0140*/  LDG.E.S8 R6, desc[UR4][R4.64+0x7e6] ;  /* 0x0007e60404067981 */ /* 0x000ea8000c1e1300 */
[----:B------:R-:W3:Y:S04]  /*0150*/  LDG.E.S8 R13, desc[UR4][R4.64+0x2] ;  /* 0x00000204040d7981 */ /* 0x000ee8000c1e1300 */
[----:B------:R-:W3:Y:S04]  /*0160*/  LDG.E.S8 R8, desc[UR4][R4.64+0xfcc] ;  /* 0x000fcc0404087981 */ /* 0x000ee8000c1e1300 */
[----:B------:R-:W4:Y:S04]  /*0170*/  LDG.E.S8 R15, desc[UR4][R4.64+0x7e8] ;  /* 0x0007e804040f7981 */ /* 0x000f28000c1e1300 */
[----:B------:R-:W4:Y:S04]  /*0180*/  LDG.E.S8 R10, desc[UR4][R4.64+0xfcd] ;  /* 0x000fcd04040a7981 */ /* 0x000f28000c1e1300 */
[----:B------:R-:W5:Y:S04]  /*0190*/  LDG.E.S8 R17, desc[UR4][R4.64+0xfce] ;  /* 0x000fce0404117981 */ /* 0x000f68000c1e1300 */
[----:B------:R-:W5:Y:S01]  /*01a0*/  LDG.E.U8 R12, desc[UR4][R4.64+0x7e7] ;  /* 0x0007e704040c7981 */ /* 0x000f62000c1e1100 */
[----:B0-----:R-:W-:Y:S01]  /*01b0*/  IMAD.WIDE R2, R7, 0x7e6, R2 ;  /* 0x000007e607027825 */ /* 0x001fe200078e0202 */
[----:B------:R-:W-:Y:S02]  /*01c0*/  BSSY.RECONVERGENT B0, `(.L_x_0) ;  /* 0x000000e000007945 */ /* 0x000fe40003800200 */
[----:B------:R-:W-:-:S05]  /*01d0*/  IADD3 R2, P0, PT, R9, R2, RZ ;  /* 0x0000000209027210 */ /* 0x000fca0007f1e0ff */
[----:B------:R-:W-:Y:S01]  /*01e0*/  IMAD.X R3, RZ, RZ, R3, P0 ;  /* 0x000000ffff037224 */ /* 0x000fe200000e0603 */
[----:B------:R-:W-:Y:S02]  /*01f0*/  PLOP3.LUT P0, PT, PT, PT, PT, 0x80, 0x8 ;  /* 0x000000000008781c */ /* 0x000fe40003f0f070 */
[----:B--2---:R-:W-:-:S04]  /*0200*/  IADD3 R0, PT, PT, R6, R0, R11 ;  /* 0x0000000006007210 */ /* 0x004fc80007ffe00b */
[----:B---3--:R-:W-:-:S04]  /*0210*/  IADD3 R0, PT, PT, R8, R0, R13 ;  /* 0x0000000008007210 */ /* 0x008fc80007ffe00d */
[----:B----4-:R-:W-:-:S05]  /*0220*/  IADD3 R0, PT, PT, R10, R0, R15 ;  /* 0x000000000a007210 */ /* 0x010fca0007ffe00f */
[----:B-----5:R-:W-:Y:S01]  /*0230*/  IMAD.IADD R0, R0, 0x1, R17 ;  /* 0x0000000100007824 */ /* 0x020fe200078e0211 */
[----:B------:R-:W-:-:S04]  /*0240*/  ISETP.EQ.AND P2, PT, R12, RZ, PT ;  /* 0x000000ff0c00720c */ /* 0x000fc80003f42270 */
[----:B------:R-:W-:-:S13]  /*0250*/  ISETP.NE.AND P1, PT, R0, 0x3, PT ;  /* 0x000000030000780c */ /* 0x000fda0003f25270 */
[----:B------:R-:W-:Y:S05]  /*0260*/  @!P1 BRA P2, `(.L_x_1) ;  /* 0x00000000000c9947 */ /* 0x000fea0001000000 */
[----:B------:R-:W-:-:S13]  /*0270*/  ISETP.NE.AND P0, PT, R12, 0x1, PT ;  /* 0x000000010c00780c */ /* 0x000fda0003f05270 */
[----:B------:R-:W-:-:S04]  /*0280*/  @!P0 LOP3.LUT R0, R0, 0xfffffffe, RZ, 0xc0, !PT ;  /* 0xfffffffe00008812 */ /* 0x000fc800078ec0ff */
[----:B------:R-:W-:-:S13]  /*0290*/  ISETP.EQ.AND P0, PT, R0, 0x2, !P0 ;  /* 0x000000020000780c */ /* 0x000fda0004702270 */
.L_x_1:
[----:B------:R-:W-:Y:S05]  /*02a0*/  BSYNC.RECONVERGENT B0 ;  /* 0x0000000000007941 */ /* 0x000fea0003800200 */
.L_x_0:
[----:B------:R-:W-:-:S05]  /*02b0*/  SEL R5, RZ, 0x1, !P0 ;  /* 0x00000001ff057807 */ /* 0x000fca0004000000 */
[----:B------:R-:W-:Y:S01]  /*02c0*/  STG.E.U8 desc[UR4][R2.64+0x1], R5 ;  /* 0x0000010502007986 */ /* 0x000fe2000c101104 */
[----:B------:R-:W-:Y:S05]  /*02d0*/  EXIT ;  /* 0x000000000000794d */ /* 0x000fea0003800000 */
.L_x_2:
[----:B------:R-:W-:-:S00]  /*02e0*/  BRA `(.L_x_2) ;  /* 0xfffffffc00fc7947 */ /* 0x000fc0000383ffff */
[----:B------:R-:W-:-:S00]  /*02f0*/  NOP ;  /* 0x0000000000007918 */ /* 0x000fc00000000000 */
        /* <DEDUP_REMOVED lines=8> */
.L_x_3:


//--------------------- .nv.shared.reserved.0     --------------------------
	.section	.nv.shared.reserved.0,"aw",@nobits
	.weak		__nv_reservedSMEM_offset_0_alias
	.size		__nv_reservedSMEM_offset_0_alias, 0, 64
	.other		__nv_reservedSMEM_offset_0_alias,@"STO_CUDA_RESERVED_SHARED STV_DEFAULT"
__nv_reservedSMEM_offset_0_alias:
	.zero		0
	.zero		64


//--------------------- .nv.constant0._Z4gameiPA2022_cS0_ --------------------------
	.section	.nv.constant0._Z4gameiPA2022_cS0_,"a",@progbits
	.sectionflags	@""
	.align	4
.nv.constant0._Z4gameiPA2022_cS0_:
	.zero		920


//--------------------- SYMBOLS --------------------------

	.type		.nv.reservedSmem.offset0,@object
	.size		.nv.reservedSmem.offset0,0x4
